	.headerflags	@"EF_CUDA_TEXMODE_UNIFIED EF_CUDA_64BIT_ADDRESS EF_CUDA_ACCELERATORS EF_CUDA_SM90 EF_CUDA_VIRTUAL_SM(EF_CUDA_SM90)"
	.elftype	@"ET_EXEC"


//--------------------- .nv.info                  --------------------------
	.section	.nv.info,"",@"SHT_CUDA_INFO"
	.align	4


	//----- nvinfo : EIATTR_REGCOUNT
	.align		4
        /*0000*/ 	.byte	0x04, 0x2f
        /*0002*/ 	.short	(.L_3 - .L_2)
	.align		4
.L_2:
        /*0004*/ 	.word	index@(triton_poi_fused__native_batch_norm_legit_no_training_add_native_batch_norm_backward_relu_10)
        /*0008*/ 	.word	0x00000015


	//----- nvinfo : EIATTR_MIN_STACK_SIZE
	.align		4
.L_3:
        /*000c*/ 	.byte	0x04, 0x12
        /*000e*/ 	.short	(.L_5 - .L_4)
	.align		4
.L_4:
        /*0010*/ 	.word	index@(triton_poi_fused__native_batch_norm_legit_no_training_add_native_batch_norm_backward_relu_10)
        /*0014*/ 	.word	0x00000000


	//----- nvinfo : EIATTR_FRAME_SIZE
	.align		4
.L_5:
        /*0018*/ 	.byte	0x04, 0x11
        /*001a*/ 	.short	(.L_7 - .L_6)
	.align		4
.L_6:
        /*001c*/ 	.word	index@(triton_poi_fused__native_batch_norm_legit_no_training_add_native_batch_norm_backward_relu_10)
        /*0020*/ 	.word	0x00000000


	//----- nvinfo : EIATTR_MIN_STACK_SIZE
	.align		4
.L_7:
        /*0024*/ 	.byte	0x04, 0x12
        /*0026*/ 	.short	(.L_9 - .L_8)
	.align		4
.L_8:
        /*0028*/ 	.word	index@(triton_poi_fused__native_batch_norm_legit_no_training_add_native_batch_norm_backward_relu_10)
        /*002c*/ 	.word	0x00000000
.L_9:


//--------------------- .nv.info.triton_poi_fused__native_batch_norm_legit_no_training_add_native_batch_norm_backward_relu_10 --------------------------
	.section	.nv.info.triton_poi_fused__native_batch_norm_legit_no_training_add_native_batch_norm_backward_relu_10,"",@"SHT_CUDA_INFO"
	.sectionflags	@""
	.align	4


	//----- nvinfo : EIATTR_CUDA_API_VERSION
	.align		4
        /*0000*/ 	.byte	0x04, 0x37
        /*0002*/ 	.short	(.L_11 - .L_10)
.L_10:
        /*0004*/ 	.word	0x0000007c


	//----- nvinfo : EIATTR_KPARAM_INFO
	.align		4
.L_11:
        /*0008*/ 	.byte	0x04, 0x17
        /*000a*/ 	.short	(.L_13 - .L_12)
.L_12:
        /*000c*/ 	.word	0x00000000
        /*0010*/ 	.short	0x0008
        /*0012*/ 	.short	0x0040
        /*0014*/ 	.byte	0x00, 0xf0, 0x11, 0x00


	//----- nvinfo : EIATTR_KPARAM_INFO
	.align		4
.L_13:
        /*0018*/ 	.byte	0x04, 0x17
        /*001a*/ 	.short	(.L_15 - .L_14)
.L_14:
        /*001c*/ 	.word	0x00000000
        /*0020*/ 	.short	0x0007
        /*0022*/ 	.short	0x0038
        /*0024*/ 	.byte	0x00, 0xf4, 0x21, 0x00


	//----- nvinfo : EIATTR_KPARAM_INFO
	.align		4
.L_15:
        /*0028*/ 	.byte	0x04, 0x17
        /*002a*/ 	.short	(.L_17 - .L_16)
.L_16:
        /*002c*/ 	.word	0x00000000
        /*0030*/ 	.short	0x0006
        /*0032*/ 	.short	0x0030
        /*0034*/ 	.byte	0x00, 0xf4, 0x21, 0x00


	//----- nvinfo : EIATTR_KPARAM_INFO
	.align		4
.L_17:
        /*0038*/ 	.byte	0x04, 0x17
        /*003a*/ 	.short	(.L_19 - .L_18)
.L_18:
        /*003c*/ 	.word	0x00000000
        /*0040*/ 	.short	0x0005
        /*0042*/ 	.short	0x0028
        /*0044*/ 	.byte	0x00, 0xf4, 0x21, 0x00


	//----- nvinfo : EIATTR_KPARAM_INFO
	.align		4
.L_19:
        /*0048*/ 	.byte	0x04, 0x17
        /*004a*/ 	.short	(.L_21 - .L_20)
.L_20:
        /*004c*/ 	.word	0x00000000
        /*0050*/ 	.short	0x0004
        /*0052*/ 	.short	0x0020
        /*0054*/ 	.byte	0x00, 0xf4, 0x21, 0x00


	//----- nvinfo : EIATTR_KPARAM_INFO
	.align		4
.L_21:
        /*0058*/ 	.byte	0x04, 0x17
        /*005a*/ 	.short	(.L_23 - .L_22)
.L_22:
        /*005c*/ 	.word	0x00000000
        /*0060*/ 	.short	0x0003
        /*0062*/ 	.short	0x0018
        /*0064*/ 	.byte	0x00, 0xf4, 0x21, 0x00


	//----- nvinfo : EIATTR_KPARAM_INFO
	.align		4
.L_23:
        /*0068*/ 	.byte	0x04, 0x17
        /*006a*/ 	.short	(.L_25 - .L_24)
.L_24:
        /*006c*/ 	.word	0x00000000
        /*0070*/ 	.short	0x0002
        /*0072*/ 	.short	0x0010
        /*0074*/ 	.byte	0x00, 0xf4, 0x21, 0x00


	//----- nvinfo : EIATTR_KPARAM_INFO
	.align		4
.L_25:
        /*0078*/ 	.byte	0x04, 0x17
        /*007a*/ 	.short	(.L_27 - .L_26)
.L_26:
        /*007c*/ 	.word	0x00000000
        /*0080*/ 	.short	0x0001
        /*0082*/ 	.short	0x0008
        /*0084*/ 	.byte	0x00, 0xf4, 0x21, 0x00


	//----- nvinfo : EIATTR_KPARAM_INFO
	.align		4
.L_27:
        /*0088*/ 	.byte	0x04, 0x17
        /*008a*/ 	.short	(.L_29 - .L_28)
.L_28:
        /*008c*/ 	.word	0x00000000
        /*0090*/ 	.short	0x0000
        /*0092*/ 	.short	0x0000
        /*0094*/ 	.byte	0x00, 0xf4, 0x21, 0x00


	//----- nvinfo : EIATTR_SPARSE_MMA_MASK
	.align		4
.L_29:
        /*0098*/ 	.byte	0x03, 0x50
        /*009a*/ 	.short	0x0000


	//----- nvinfo : EIATTR_MAXREG_COUNT
	.align		4
        /*009c*/ 	.byte	0x03, 0x1b
        /*009e*/ 	.short	0x00ff


	//----- nvinfo : EIATTR_EXIT_INSTR_OFFSETS
	.align		4
        /*00a0*/ 	.byte	0x04, 0x1c
        /*00a2*/ 	.short	(.L_31 - .L_30)


	//   ....[0]....
.L_30:
        /*00a4*/ 	.word	0x00000440


	//----- nvinfo : EIATTR_REQNTID
	.align		4
.L_31:
        /*00a8*/ 	.byte	0x04, 0x10
        /*00aa*/ 	.short	(.L_33 - .L_32)
.L_32:
        /*00ac*/ 	.word	0x00000100
        /*00b0*/ 	.word	0x00000001
        /*00b4*/ 	.word	0x00000001


	//----- nvinfo : EIATTR_CBANK_PARAM_SIZE
	.align		4
.L_33:
        /*00b8*/ 	.byte	0x03, 0x19
        /*00ba*/ 	.short	0x0044


	//----- nvinfo : EIATTR_PARAM_CBANK
	.align		4
        /*00bc*/ 	.byte	0x04, 0x0a
        /*00be*/ 	.short	(.L_35 - .L_34)
	.align		4
.L_34:
        /*00c0*/ 	.word	index@(.nv.constant0.triton_poi_fused__native_batch_norm_legit_no_training_add_native_batch_norm_backward_relu_10)
        /*00c4*/ 	.short	0x0210
        /*00c6*/ 	.short	0x0044


	//----- nvinfo : EIATTR_SW_WAR
	.align		4
.L_35:
        /*00c8*/ 	.byte	0x04, 0x36
        /*00ca*/ 	.short	(.L_37 - .L_36)
.L_36:
        /*00cc*/ 	.word	0x00000008
.L_37:


//--------------------- .nv.callgraph             --------------------------
	.section	.nv.callgraph,"",@"SHT_CUDA_CALLGRAPH"
	.align	4
	.sectionentsize	8
	.align		4
        /*0000*/ 	.word	0x00000000
	.align		4
        /*0004*/ 	.word	0xffffffff
	.align		4
        /*0008*/ 	.word	0x00000000
	.align		4
        /*000c*/ 	.word	0xfffffffe
	.align		4
        /*0010*/ 	.word	0x00000000
	.align		4
        /*0014*/ 	.word	0xfffffffd
	.align		4
        /*0018*/ 	.word	0x00000000
	.align		4
        /*001c*/ 	.word	0xfffffffc


//--------------------- .nv.constant4             --------------------------
	.section	.nv.constant4,"a",@progbits
	.align	8
	.align		8
.nv.constant4:
        /*0000*/ 	.dword	_$_str
	.align		8
        /*0008*/ 	.dword	_$_str_$_2


//--------------------- .text.triton_poi_fused__native_batch_norm_legit_no_training_add_native_batch_norm_backward_relu_10 --------------------------
	.section	.text.triton_poi_fused__native_batch_norm_legit_no_training_add_native_batch_norm_backward_relu_10,"ax",@progbits
	.align	128
        .global         triton_poi_fused__native_batch_norm_legit_no_training_add_native_batch_norm_backward_relu_10
        .type           triton_poi_fused__native_batch_norm_legit_no_training_add_native_batch_norm_backward_relu_10,@function
        .size           triton_poi_fused__native_batch_norm_legit_no_training_add_native_batch_norm_backward_relu_10,(.L_x_1 - triton_poi_fused__native_batch_norm_legit_no_training_add_native_batch_norm_backward_relu_10)
        .other          triton_poi_fused__native_batch_norm_legit_no_training_add_native_batch_norm_backward_relu_10,@"STO_CUDA_ENTRY STV_DEFAULT"
triton_poi_fused__native_batch_norm_legit_no_training_add_native_batch_norm_backward_relu_10:
.text.triton_poi_fused__native_batch_norm_legit_no_training_add_native_batch_norm_backward_relu_10:
[----:B------:R-:W-:Y:S01]  /*0000*/  LDC R1, c[0x0][0x28] ;  /* 0x00000a00ff017b82 */ /* 0x000fe20000000800 */
[----:B------:R-:W1:Y:S07]  /*0010*/  S2R R0, SR_TID.X ;  /* 0x0000000000007919 */ /* 0x000e6e0000002100 */
[----:B------:R-:W2:Y:S01]  /*0020*/  LDC.64 R2, c[0x0][0x228] ;  /* 0x00008a00ff027b82 */ /* 0x000ea20000000a00 */
[----:B------:R-:W-:Y:S01]  /*0030*/  ULDC.64 UR4, c[0x0][0x208] ;  /* 0x0000820000047ab9 */ /* 0x000fe20000000a00 */
[----:B------:R-:W3:Y:S06]  /*0040*/  S2R R5, SR_CTAID.X ;  /* 0x0000000000057919 */ /* 0x000eec0000002500 */
[----:B------:R-:W4:Y:S08]  /*0050*/  LDC.64 R10, c[0x0][0x218] ;  /* 0x00008600ff0a7b82 */ /* 0x000f300000000a00 */
[----:B------:R-:W5:Y:S08]  /*0060*/  LDC.64 R12, c[0x0][0x220] ;  /* 0x00008800ff0c7b82 */ /* 0x000f700000000a00 */
[----:B------:R-:W5:Y:S01]  /*0070*/  LDC.64 R8, c[0x0][0x238] ;  /* 0x00008e00ff087b82 */ /* 0x000f620000000a00 */
[----:B-1----:R-:W-:-:S07]  /*0080*/  SHF.L.U32 R0, R0, 0x1, RZ ;  /* 0x0000000100007819 */ /* 0x002fce00000006ff */
[----:B------:R-:W1:Y:S01]  /*0090*/  LDC.64 R14, c[0x0][0x230] ;  /* 0x00008c00ff0e7b82 */ /* 0x000e620000000a00 */
[----:B------:R-:W-:-:S04]  /*00a0*/  LOP3.LUT R0, R0, 0x1fe, RZ, 0xc0, !PT ;  /* 0x000001fe00007812 */ /* 0x000fc800078ec0ff */
[----:B---3--:R-:W-:-:S05]  /*00b0*/  LEA R0, R5, R0, 0x9 ;  /* 0x0000000005007211 */ /* 0x008fca00078e48ff */
[----:B------:R-:W-:-:S05]  /*00c0*/  IMAD.HI R4, R0, 0x66666667, RZ ;  /* 0x6666666700047827 */ /* 0x000fca00078e02ff */
[----:B------:R-:W-:-:S04]  /*00d0*/  SHF.R.U32.HI R5, RZ, 0x1f, R4 ;  /* 0x0000001fff057819 */ /* 0x000fc80000011604 */
[----:B------:R-:W-:-:S05]  /*00e0*/  LEA.HI.SX32 R5, R4, R5, 0x1a ;  /* 0x0000000504057211 */ /* 0x000fca00078fd2ff */
[----:B------:R-:W-:Y:S02]  /*00f0*/  IMAD R6, R5, -0xa0, R0 ;  /* 0xffffff6005067824 */ /* 0x000fe400078e0200 */
[----:B------:R-:W3:Y:S02]  /*0100*/  LDC.64 R4, c[0x0][0x210] ;  /* 0x00008400ff047b82 */ /* 0x000ee40000000a00 */
[----:B--2---:R-:W-:-:S06]  /*0110*/  IMAD.WIDE R2, R6, 0x4, R2 ;  /* 0x0000000406027825 */ /* 0x004fcc00078e0202 */
[----:B------:R-:W2:Y:S01]  /*0120*/  LDG.E.EL.64 R2, desc[UR4][R2.64] ;  /* 0x0000000402027981 */ /* 0x000ea2000c2e1b00 */
[----:B----4-:R-:W-:-:S04]  /*0130*/  IMAD.WIDE R10, R0, 0x4, R10 ;  /* 0x00000004000a7825 */ /* 0x010fc800078e020a */
[C---:B-----5:R-:W-:Y:S02]  /*0140*/  IMAD.WIDE R12, R6.reuse, 0x4, R12 ;  /* 0x00000004060c7825 */ /* 0x060fe400078e020c */
[----:B------:R-:W4:Y:S02]  /*0150*/  LDG.E.64 R10, desc[UR4][R10.64] ;  /* 0x000000040a0a7981 */ /* 0x000f24000c1e1b00 */
[C---:B0-----:R-:W-:Y:S02]  /*0160*/  IMAD.WIDE R8, R6.reuse, 0x4, R8 ;  /* 0x0000000406087825 */ /* 0x041fe400078e0208 */
[----:B------:R-:W5:Y:S02]  /*0170*/  LDG.E.EL.64 R12, desc[UR4][R12.64] ;  /* 0x000000040c0c7981 */ /* 0x000f64000c2e1b00 */
[----:B-1----:R-:W-:Y:S02]  /*0180*/  IMAD.WIDE R14, R6, 0x4, R14 ;  /* 0x00000004060e7825 */ /* 0x002fe400078e020e */
[----:B------:R-:W4:Y:S02]  /*0190*/  LDG.E.EL.64 R8, desc[UR4][R8.64] ;  /* 0x0000000408087981 */ /* 0x000f24000c2e1b00 */
[----:B---3--:R-:W-:-:S02]  /*01a0*/  IMAD.WIDE R4, R0, 0x4, R4 ;  /* 0x0000000400047825 */ /* 0x008fc400078e0204 */
[----:B------:R0:W3:Y:S04]  /*01b0*/  LDG.E.EL.64 R6, desc[UR4][R14.64] ;  /* 0x000000040e067981 */ /* 0x0000e8000c2e1b00 */
[----:B------:R-:W4:Y:S01]  /*01c0*/  LDG.E.64 R4, desc[UR4][R4.64] ;  /* 0x0000000404047981 */ /* 0x000f22000c1e1b00 */
[----:B------:R-:W-:Y:S01]  /*01d0*/  HFMA2.MMA R18, -RZ, RZ, 1.625, 0 ;  /* 0x3e800000ff127435 */ /* 0x000fe200000001ff */
[----:B--2---:R-:W-:Y:S01]  /*01e0*/  FADD R2, R2, 9.9999997473787516356e-06 ;  /* 0x3727c5ac02027421 */ /* 0x004fe20000000000 */
[----:B------:R-:W-:-:S03]  /*01f0*/  FADD R3, R3, 9.9999997473787516356e-06 ;  /* 0x3727c5ac03037421 */ /* 0x000fc60000000000 */
[----:B------:R-:W1:Y:S08]  /*0200*/  MUFU.SQRT R16, R2 ;  /* 0x0000000200107308 */ /* 0x000e700000002000 */
[----:B------:R2:W0:Y:S01]  /*0210*/  MUFU.SQRT R17, R3 ;  /* 0x0000000300117308 */ /* 0x0004220000002000 */
[C---:B-1----:R-:W-:Y:S02]  /*0220*/  FSETP.GT.AND P0, PT, R16.reuse, 8.50705917302346158658e+37, PT ;  /* 0x7e8000001000780b */ /* 0x042fe40003f04000 */
[----:B------:R-:W-:Y:S01]  /*0230*/  FSETP.GEU.AND P2, PT, R16, 1.175494350822287508e-38, PT ;  /* 0x008000001000780b */ /* 0x000fe20003f4e000 */
[----:B--2---:R-:W1:Y:S01]  /*0240*/  LDC.64 R2, c[0x0][0x240] ;  /* 0x00009000ff027b82 */ /* 0x004e620000000a00 */
[----:B0-----:R-:W-:-:S02]  /*0250*/  FSETP.GT.AND P1, PT, R17, 8.50705917302346158658e+37, PT ;  /* 0x7e8000001100780b */ /* 0x001fc40003f24000 */
[----:B------:R-:W-:-:S07]  /*0260*/  FSETP.GEU.AND P3, PT, R17, 1.175494350822287508e-38, PT ;  /* 0x008000001100780b */ /* 0x000fce0003f6e000 */
[----:B------:R-:W-:-:S04]  /*0270*/  @P0 FMUL R16, R16, 0.25 ;  /* 0x3e80000010100820 */ /* 0x000fc80000400000 */
[----:B------:R-:W-:Y:S01]  /*0280*/  @!P2 FMUL R16, R16, 16777216 ;  /* 0x4b8000001010a820 */ /* 0x000fe20000400000 */
[----:B------:R-:W-:-:S04]  /*0290*/  @P1 FMUL R17, R17, 0.25 ;  /* 0x3e80000011111820 */ /* 0x000fc80000400000 */
[----:B------:R-:W-:Y:S01]  /*02a0*/  @!P3 FMUL R17, R17, 16777216 ;  /* 0x4b8000001111b820 */ /* 0x000fe20000400000 */
[----:B------:R-:W0:Y:S01]  /*02b0*/  MUFU.RCP R16, R16 ;  /* 0x0000001000107308 */ /* 0x000e220000001000 */
[----:B------:R-:W-:-:S07]  /*02c0*/  FSEL R15, R18, 1, P0 ;  /* 0x3f800000120f7808 */ /* 0x000fce0000000000 */
[----:B------:R-:W2:Y:S01]  /*02d0*/  MUFU.RCP R17, R17 ;  /* 0x0000001100117308 */ /* 0x000ea20000001000 */
[----:B------:R-:W-:Y:S01]  /*02e0*/  FSEL R18, R18, 1, P1 ;  /* 0x3f80000012127808 */ /* 0x000fe20000800000 */
[----:B----4-:R-:W-:Y:S01]  /*02f0*/  FADD R14, R5, R11 ;  /* 0x0000000b050e7221 */ /* 0x010fe20000000000 */
[----:B------:R-:W-:Y:S02]  /*0300*/  FADD R11, R4, R10 ;  /* 0x0000000a040b7221 */ /* 0x000fe40000000000 */
[----:B------:R-:W4:Y:S01]  /*0310*/  LDC.64 R4, c[0x0][0x248] ;  /* 0x00009200ff047b82 */ /* 0x000f220000000a00 */
[----:B------:R-:W-:Y:S01]  /*0320*/  @!P2 FMUL R15, R15, 16777216 ;  /* 0x4b8000000f0fa820 */ /* 0x000fe20000400000 */
[----:B------:R-:W-:Y:S01]  /*0330*/  @!P3 FMUL R18, R18, 16777216 ;  /* 0x4b8000001212b820 */ /* 0x000fe20000400000 */
[----:B-----5:R-:W-:Y:S01]  /*0340*/  FADD R13, -R13, R14 ;  /* 0x0000000e0d0d7221 */ /* 0x020fe20000000100 */
[----:B------:R-:W-:Y:S01]  /*0350*/  FADD R12, -R12, R11 ;  /* 0x0000000b0c0c7221 */ /* 0x000fe20000000100 */
[----:B0-----:R-:W-:Y:S01]  /*0360*/  FMUL R15, R16, R15 ;  /* 0x0000000f100f7220 */ /* 0x001fe20000400000 */
[----:B--2---:R-:W-:-:S03]  /*0370*/  FMUL R18, R17, R18 ;  /* 0x0000001211127220 */ /* 0x004fc60000400000 */
[----:B------:R-:W-:Y:S01]  /*0380*/  FMUL R15, R12, R15 ;  /* 0x0000000f0c0f7220 */ /* 0x000fe20000400000 */
[----:B------:R-:W-:-:S03]  /*0390*/  FMUL R18, R13, R18 ;  /* 0x000000120d127220 */ /* 0x000fc60000400000 */
[----:B---3--:R-:W-:Y:S01]  /*03a0*/  FFMA R6, R6, R15, R8 ;  /* 0x0000000f06067223 */ /* 0x008fe20000000008 */
[----:B------:R-:W-:-:S04]  /*03b0*/  FFMA R7, R7, R18, R9 ;  /* 0x0000001207077223 */ /* 0x000fc80000000009 */
[----:B------:R-:W-:Y:S02]  /*03c0*/  FSETP.GEU.AND P0, PT, R6, RZ, PT ;  /* 0x000000ff0600720b */ /* 0x000fe40003f0e000 */
[C---:B------:R-:W-:Y:S01]  /*03d0*/  FSETP.GEU.AND P1, PT, R7.reuse, RZ, PT ;  /* 0x000000ff0700720b */ /* 0x040fe20003f2e000 */
[----:B-1----:R-:W-:Y:S01]  /*03e0*/  IMAD.WIDE R2, R0, 0x4, R2 ;  /* 0x0000000400027825 */ /* 0x002fe200078e0202 */
[----:B------:R-:W-:Y:S02]  /*03f0*/  FSEL R6, R6, RZ, P0 ;  /* 0x000000ff06067208 */ /* 0x000fe40000000000 */
[----:B------:R-:W-:Y:S01]  /*0400*/  FSEL R7, R7, RZ, P1 ;  /* 0x000000ff07077208 */ /* 0x000fe20000800000 */
[----:B----4-:R-:W-:-:S04]  /*0410*/  IMAD.WIDE R4, R0, 0x4, R4 ;  /* 0x0000000400047825 */ /* 0x010fc800078e0204 */
[----:B------:R-:W-:Y:S04]  /*0420*/  STG.E.64 desc[UR4][R2.64], R6 ;  /* 0x0000000602007986 */ /* 0x000fe8000c101b04 */
[----:B------:R-:W-:Y:S01]  /*0430*/  STG.E.64 desc[UR4][R4.64], R12 ;  /* 0x0000000c04007986 */ /* 0x000fe2000c101b04 */
[----:B------:R-:W-:Y:S05]  /*0440*/  EXIT ;  /* 0x000000000000794d */ /* 0x000fea0003800000 */
.L_x_0:
[----:B------:R-:W-:-:S00]  /*0450*/  BRA `(.L_x_0) ;  /* 0xfffffffc00fc7947 */ /* 0x000fc0000383ffff */
[----:B------:R-:W-:-:S00]  /*0460*/  NOP ;  /* 0x0000000000007918 */ /* 0x000fc00000000000 */
        /* <DEDUP_REMOVED lines=9> */
.L_x_1:


//--------------------- .nv.global.init           --------------------------
	.section	.nv.global.init,"aw",@progbits
.nv.global.init:
	.type		_$_str,@object
	.size		_$_str,(_$_str_$_2 - _$_str)
_$_str:
        /*0000*/ 	.byte	0x5f, 0x5f, 0x43, 0x55, 0x44, 0x41, 0x5f, 0x46, 0x54, 0x5a, 0x00
	.type		_$_str_$_2,@object
	.size		_$_str_$_2,(.L_1 - _$_str_$_2)
_$_str_$_2:
        /*000b*/ 	.byte	0x5f, 0x5f, 0x43, 0x55, 0x44, 0x41, 0x5f, 0x50, 0x52, 0x45, 0x43, 0x5f, 0x53, 0x51, 0x52, 0x54
        /*001b*/ 	.byte	0x00
.L_1:


//--------------------- .nv.constant0.triton_poi_fused__native_batch_norm_legit_no_training_add_native_batch_norm_backward_relu_10 --------------------------
	.section	.nv.constant0.triton_poi_fused__native_batch_norm_legit_no_training_add_native_batch_norm_backward_relu_10,"a",@progbits
	.sectionflags	@""
	.align	4
.nv.constant0.triton_poi_fused__native_batch_norm_legit_no_training_add_native_batch_norm_backward_relu_10:
	.zero		596
